//
// Generated by NVIDIA NVVM Compiler
//
// Compiler Build ID: CL-36424714
// Cuda compilation tools, release 13.0, V13.0.88
// Based on NVVM 20.0.0
//

.version 9.0
.target sm_100
.address_size 64

	// .globl	_Z8kernelC3PdS_S_id

.visible .entry _Z8kernelC3PdS_S_id(
	.param .u64 .ptr .align 1 _Z8kernelC3PdS_S_id_param_0,
	.param .u64 .ptr .align 1 _Z8kernelC3PdS_S_id_param_1,
	.param .u64 .ptr .align 1 _Z8kernelC3PdS_S_id_param_2,
	.param .u32 _Z8kernelC3PdS_S_id_param_3,
	.param .f64 _Z8kernelC3PdS_S_id_param_4
)
{
	.reg .pred 	%p<12>;
	.reg .b32 	%r<41>;
	.reg .b64 	%rd<53>;
	.reg .b64 	%fd<74>;

	ld.param.u64 	%rd7, [_Z8kernelC3PdS_S_id_param_0];
	ld.param.u64 	%rd8, [_Z8kernelC3PdS_S_id_param_1];
	ld.param.u64 	%rd6, [_Z8kernelC3PdS_S_id_param_2];
	ld.param.u32 	%r19, [_Z8kernelC3PdS_S_id_param_3];
	ld.param.f64 	%fd14, [_Z8kernelC3PdS_S_id_param_4];
	cvta.to.global.u64 	%rd1, %rd8;
	cvta.to.global.u64 	%rd2, %rd7;
	mov.u32 	%r20, %ctaid.y;
	mov.u32 	%r21, %ntid.y;
	mov.u32 	%r22, %tid.y;
	mad.lo.s32 	%r1, %r20, %r21, %r22;
	mov.u32 	%r23, %ctaid.x;
	mov.u32 	%r24, %ntid.x;
	mov.u32 	%r25, %tid.x;
	mad.lo.s32 	%r2, %r23, %r24, %r25;
	cvt.rn.f64.s32 	%fd1, %r19;
	mov.f64 	%fd15, 0d3FF0000000000000;
	sub.f64 	%fd16, %fd15, %fd14;
	mul.f64 	%fd17, %fd16, %fd1;
	cvt.rzi.s32.f64 	%r26, %fd17;
	setp.ge.s32 	%p1, %r1, %r26;
	@%p1 bra 	$L__BB0_15;
	mul.f64 	%fd18, %fd14, %fd1;
	cvt.rzi.s32.f64 	%r3, %fd18;
	setp.ge.s32 	%p2, %r2, %r3;
	@%p2 bra 	$L__BB0_15;
	setp.lt.s32 	%p3, %r19, 1;
	mov.f64 	%fd73, 0d0000000000000000;
	@%p3 bra 	$L__BB0_14;
	mul.lo.s32 	%r4, %r19, %r1;
	and.b32  	%r5, %r19, 7;
	setp.lt.u32 	%p4, %r19, 8;
	mov.b32 	%r39, 0;
	mov.f64 	%fd73, 0d0000000000000000;
	@%p4 bra 	$L__BB0_6;
	and.b32  	%r39, %r19, 2147483640;
	neg.s32 	%r37, %r39;
	shl.b32 	%r8, %r3, 3;
	mul.wide.u32 	%rd9, %r4, 8;
	add.s64 	%rd10, %rd9, %rd2;
	add.s64 	%rd52, %rd10, 32;
	mov.f64 	%fd73, 0d0000000000000000;
	mul.wide.s32 	%rd13, %r3, 8;
	mov.u32 	%r36, %r2;
$L__BB0_5:
	.pragma "nounroll";
	ld.global.f64 	%fd23, [%rd52+-32];
	mul.wide.s32 	%rd11, %r36, 8;
	add.s64 	%rd12, %rd1, %rd11;
	ld.global.f64 	%fd24, [%rd12];
	fma.rn.f64 	%fd25, %fd23, %fd24, %fd73;
	ld.global.f64 	%fd26, [%rd52+-24];
	add.s64 	%rd14, %rd12, %rd13;
	ld.global.f64 	%fd27, [%rd14];
	fma.rn.f64 	%fd28, %fd26, %fd27, %fd25;
	ld.global.f64 	%fd29, [%rd52+-16];
	add.s64 	%rd15, %rd14, %rd13;
	ld.global.f64 	%fd30, [%rd15];
	fma.rn.f64 	%fd31, %fd29, %fd30, %fd28;
	ld.global.f64 	%fd32, [%rd52+-8];
	add.s64 	%rd16, %rd15, %rd13;
	ld.global.f64 	%fd33, [%rd16];
	fma.rn.f64 	%fd34, %fd32, %fd33, %fd31;
	ld.global.f64 	%fd35, [%rd52];
	add.s64 	%rd17, %rd16, %rd13;
	ld.global.f64 	%fd36, [%rd17];
	fma.rn.f64 	%fd37, %fd35, %fd36, %fd34;
	ld.global.f64 	%fd38, [%rd52+8];
	add.s64 	%rd18, %rd17, %rd13;
	ld.global.f64 	%fd39, [%rd18];
	fma.rn.f64 	%fd40, %fd38, %fd39, %fd37;
	ld.global.f64 	%fd41, [%rd52+16];
	add.s64 	%rd19, %rd18, %rd13;
	ld.global.f64 	%fd42, [%rd19];
	fma.rn.f64 	%fd43, %fd41, %fd42, %fd40;
	ld.global.f64 	%fd44, [%rd52+24];
	add.s64 	%rd20, %rd19, %rd13;
	ld.global.f64 	%fd45, [%rd20];
	fma.rn.f64 	%fd73, %fd44, %fd45, %fd43;
	add.s32 	%r37, %r37, 8;
	add.s32 	%r36, %r36, %r8;
	add.s64 	%rd52, %rd52, 64;
	setp.ne.s32 	%p5, %r37, 0;
	@%p5 bra 	$L__BB0_5;
$L__BB0_6:
	setp.eq.s32 	%p6, %r5, 0;
	@%p6 bra 	$L__BB0_14;
	and.b32  	%r14, %r19, 3;
	setp.lt.u32 	%p7, %r5, 4;
	@%p7 bra 	$L__BB0_9;
	add.s32 	%r28, %r39, %r4;
	mul.wide.u32 	%rd21, %r28, 8;
	add.s64 	%rd22, %rd2, %rd21;
	ld.global.f64 	%fd47, [%rd22];
	mad.lo.s32 	%r29, %r39, %r3, %r2;
	mul.wide.s32 	%rd23, %r29, 8;
	add.s64 	%rd24, %rd1, %rd23;
	ld.global.f64 	%fd48, [%rd24];
	fma.rn.f64 	%fd49, %fd47, %fd48, %fd73;
	cvt.u64.u32 	%rd25, %r4;
	cvt.u64.u32 	%rd26, %r39;
	add.s64 	%rd27, %rd26, %rd25;
	shl.b64 	%rd28, %rd27, 3;
	add.s64 	%rd29, %rd2, %rd28;
	ld.global.f64 	%fd50, [%rd29+8];
	mul.wide.s32 	%rd30, %r3, 8;
	add.s64 	%rd31, %rd24, %rd30;
	ld.global.f64 	%fd51, [%rd31];
	fma.rn.f64 	%fd52, %fd50, %fd51, %fd49;
	ld.global.f64 	%fd53, [%rd29+16];
	add.s64 	%rd32, %rd31, %rd30;
	ld.global.f64 	%fd54, [%rd32];
	fma.rn.f64 	%fd55, %fd53, %fd54, %fd52;
	ld.global.f64 	%fd56, [%rd29+24];
	add.s64 	%rd33, %rd32, %rd30;
	ld.global.f64 	%fd57, [%rd33];
	fma.rn.f64 	%fd73, %fd56, %fd57, %fd55;
	add.s32 	%r39, %r39, 4;
$L__BB0_9:
	setp.eq.s32 	%p8, %r14, 0;
	@%p8 bra 	$L__BB0_14;
	setp.eq.s32 	%p9, %r14, 1;
	@%p9 bra 	$L__BB0_12;
	add.s32 	%r30, %r39, %r4;
	mul.wide.u32 	%rd34, %r30, 8;
	add.s64 	%rd35, %rd2, %rd34;
	ld.global.f64 	%fd59, [%rd35];
	mad.lo.s32 	%r31, %r39, %r3, %r2;
	mul.wide.s32 	%rd36, %r31, 8;
	add.s64 	%rd37, %rd1, %rd36;
	ld.global.f64 	%fd60, [%rd37];
	fma.rn.f64 	%fd61, %fd59, %fd60, %fd73;
	cvt.u64.u32 	%rd38, %r4;
	cvt.u64.u32 	%rd39, %r39;
	add.s64 	%rd40, %rd39, %rd38;
	shl.b64 	%rd41, %rd40, 3;
	add.s64 	%rd42, %rd2, %rd41;
	ld.global.f64 	%fd62, [%rd42+8];
	mul.wide.s32 	%rd43, %r3, 8;
	add.s64 	%rd44, %rd37, %rd43;
	ld.global.f64 	%fd63, [%rd44];
	fma.rn.f64 	%fd73, %fd62, %fd63, %fd61;
	add.s32 	%r39, %r39, 2;
$L__BB0_12:
	and.b32  	%r32, %r19, 1;
	setp.eq.b32 	%p10, %r32, 1;
	not.pred 	%p11, %p10;
	@%p11 bra 	$L__BB0_14;
	add.s32 	%r33, %r39, %r4;
	mul.wide.u32 	%rd45, %r33, 8;
	add.s64 	%rd46, %rd2, %rd45;
	ld.global.f64 	%fd64, [%rd46];
	mad.lo.s32 	%r34, %r39, %r3, %r2;
	mul.wide.s32 	%rd47, %r34, 8;
	add.s64 	%rd48, %rd1, %rd47;
	ld.global.f64 	%fd65, [%rd48];
	fma.rn.f64 	%fd73, %fd64, %fd65, %fd73;
$L__BB0_14:
	mad.lo.s32 	%r35, %r3, %r1, %r2;
	cvta.to.global.u64 	%rd49, %rd6;
	mul.wide.s32 	%rd50, %r35, 8;
	add.s64 	%rd51, %rd49, %rd50;
	st.global.f64 	[%rd51], %fd73;
$L__BB0_15:
	ret;

}


// ===== COMPILED SASS (sm_100) =====

	.target	sm_100

	.elftype	@"ET_EXEC"


//--------------------- .note.nv.tkinfo           --------------------------
	.section	.note.nv.tkinfo,"",@"SHT_NOTE"
	.sectionflags	@"SHF_NOTE_NV_TKINFO"
	.tkinfo
        /*0018*/ 	.word	0x00000002
        /*0030*/ 	.string	""
        /*0030*/ 	.string	"ptxas"
        /*0030*/ 	.string	"Cuda compilation tools, release 13.0, V13.0.88"
        /*0030*/ 	.string	"Build cuda_13.0.r13.0/compiler.36424714_0"
        /*0030*/ 	.string	"-arch sm_100 -m 64 "



//--------------------- .note.nv.cuinfo           --------------------------
	.section	.note.nv.cuinfo,"",@"SHT_NOTE"
	.sectionflags	@"SHF_NOTE_NV_CUINFO"
        /*0018*/ 	.short	0x0002
        /*001a*/ 	.short	0x0064
        /*001c*/ 	.short	0x0082
	.zero		2


//--------------------- .nv.info                  --------------------------
	.section	.nv.info,"",@"SHT_CUDA_INFO"
	.align	4


	//----- nvinfo : EIATTR_REGCOUNT
	.align		4
        /*0000*/ 	.byte	0x04, 0x2f
        /*0002*/ 	.short	(.L_1 - .L_0)
	.align		4
.L_0:
        /*0004*/ 	.word	index@(_Z8kernelC3PdS_S_id)
        /*0008*/ 	.word	0x00000020


	//----- nvinfo : EIATTR_FRAME_SIZE
	.align		4
.L_1:
        /*000c*/ 	.byte	0x04, 0x11
        /*000e*/ 	.short	(.L_3 - .L_2)
	.align		4
.L_2:
        /*0010*/ 	.word	index@(_Z8kernelC3PdS_S_id)
        /*0014*/ 	.word	0x00000000


	//----- nvinfo : EIATTR_MIN_STACK_SIZE
	.align		4
.L_3:
        /*0018*/ 	.byte	0x04, 0x12
        /*001a*/ 	.short	(.L_5 - .L_4)
	.align		4
.L_4:
        /*001c*/ 	.word	index@(_Z8kernelC3PdS_S_id)
        /*0020*/ 	.word	0x00000000
.L_5:


//--------------------- .nv.compat                --------------------------
	.section	.nv.compat,"",@"SHT_CUDA_COMPAT_INFO"
	.align	4
        /*0000*/ 	.byte	0x02, 0x09, 0x00, 0x00, 0x02, 0x02, 0x01, 0x00, 0x02, 0x05, 0x05, 0x00, 0x03, 0x07, 0x01, 0x01
        /*0010*/ 	.byte	0x02, 0x03, 0x00, 0x00, 0x02, 0x06, 0x01, 0x00, 0x04, 0x0b, 0x08, 0x00, 0x01, 0x00, 0x00, 0x00
        /*0020*/ 	.byte	0x00, 0x00, 0x00, 0x00


//--------------------- .nv.info._Z8kernelC3PdS_S_id --------------------------
	.section	.nv.info._Z8kernelC3PdS_S_id,"",@"SHT_CUDA_INFO"
	.sectionflags	@""
	.align	4


	//----- nvinfo : EIATTR_CUDA_API_VERSION
	.align		4
        /*0000*/ 	.byte	0x04, 0x37
        /*0002*/ 	.short	(.L_7 - .L_6)
.L_6:
        /*0004*/ 	.word	0x00000082


	//----- nvinfo : EIATTR_KPARAM_INFO
	.align		4
.L_7:
        /*0008*/ 	.byte	0x04, 0x17
        /*000a*/ 	.short	(.L_9 - .L_8)
.L_8:
        /*000c*/ 	.word	0x00000000
        /*0010*/ 	.short	0x0004
        /*0012*/ 	.short	0x0020
        /*0014*/ 	.byte	0x00, 0xf0, 0x21, 0x00


	//----- nvinfo : EIATTR_KPARAM_INFO
	.align		4
.L_9:
        /*0018*/ 	.byte	0x04, 0x17
        /*001a*/ 	.short	(.L_11 - .L_10)
.L_10:
        /*001c*/ 	.word	0x00000000
        /*0020*/ 	.short	0x0003
        /*0022*/ 	.short	0x0018
        /*0024*/ 	.byte	0x00, 0xf0, 0x11, 0x00


	//----- nvinfo : EIATTR_KPARAM_INFO
	.align		4
.L_11:
        /*0028*/ 	.byte	0x04, 0x17
        /*002a*/ 	.short	(.L_13 - .L_12)
.L_12:
        /*002c*/ 	.word	0x00000000
        /*0030*/ 	.short	0x0002
        /*0032*/ 	.short	0x0010
        /*0034*/ 	.byte	0x00, 0xf5, 0x21, 0x00


	//----- nvinfo : EIATTR_KPARAM_INFO
	.align		4
.L_13:
        /*0038*/ 	.byte	0x04, 0x17
        /*003a*/ 	.short	(.L_15 - .L_14)
.L_14:
        /*003c*/ 	.word	0x00000000
        /*0040*/ 	.short	0x0001
        /*0042*/ 	.short	0x0008
        /*0044*/ 	.byte	0x00, 0xf5, 0x21, 0x00


	//----- nvinfo : EIATTR_KPARAM_INFO
	.align		4
.L_15:
        /*0048*/ 	.byte	0x04, 0x17
        /*004a*/ 	.short	(.L_17 - .L_16)
.L_16:
        /*004c*/ 	.word	0x00000000
        /*0050*/ 	.short	0x0000
        /*0052*/ 	.short	0x0000
        /*0054*/ 	.byte	0x00, 0xf5, 0x21, 0x00


	//----- nvinfo : EIATTR_SPARSE_MMA_MASK
	.align		4
.L_17:
        /*0058*/ 	.byte	0x03, 0x50
        /*005a*/ 	.short	0x0000


	//----- nvinfo : EIATTR_MAXREG_COUNT
	.align		4
        /*005c*/ 	.byte	0x03, 0x1b
        /*005e*/ 	.short	0x00ff


	//----- nvinfo : EIATTR_MERCURY_ISA_VERSION
	.align		4
        /*0060*/ 	.byte	0x03, 0x5f
        /*0062*/ 	.short	0x0101


	//----- nvinfo : EIATTR_VRC_CTA_INIT_COUNT
	.align		4
        /*0064*/ 	.byte	0x02, 0x4a
	.zero		1
	.zero		1


	//----- nvinfo : EIATTR_EXIT_INSTR_OFFSETS
	.align		4
        /*0068*/ 	.byte	0x04, 0x1c
        /*006a*/ 	.short	(.L_19 - .L_18)


	//   ....[0]....
.L_18:
        /*006c*/ 	.word	0x00000100


	//   ....[1]....
        /*0070*/ 	.word	0x00000140


	//   ....[2]....
        /*0074*/ 	.word	0x00000950


	//----- nvinfo : EIATTR_CBANK_PARAM_SIZE
	.align		4
.L_19:
        /*0078*/ 	.byte	0x03, 0x19
        /*007a*/ 	.short	0x0028


	//----- nvinfo : EIATTR_PARAM_CBANK
	.align		4
        /*007c*/ 	.byte	0x04, 0x0a
        /*007e*/ 	.short	(.L_21 - .L_20)
	.align		4
.L_20:
        /*0080*/ 	.word	index@(.nv.constant0._Z8kernelC3PdS_S_id)
        /*0084*/ 	.short	0x0380
        /*0086*/ 	.short	0x0028


	//----- nvinfo : EIATTR_SW_WAR
	.align		4
.L_21:
        /*0088*/ 	.byte	0x04, 0x36
        /*008a*/ 	.short	(.L_23 - .L_22)
.L_22:
        /*008c*/ 	.word	0x00000008
.L_23:


//--------------------- .nv.callgraph             --------------------------
	.section	.nv.callgraph,"",@"SHT_CUDA_CALLGRAPH"
	.align	4
	.sectionentsize	8
	.align		4
        /*0000*/ 	.word	0x00000000
	.align		4
        /*0004*/ 	.word	0xffffffff
	.align		4
        /*0008*/ 	.word	0x00000000
	.align		4
        /*000c*/ 	.word	0xfffffffe
	.align		4
        /*0010*/ 	.word	0x00000000
	.align		4
        /*0014*/ 	.word	0xfffffffd
	.align		4
        /*0018*/ 	.word	0x00000000
	.align		4
        /*001c*/ 	.word	0xfffffffc


//--------------------- .text._Z8kernelC3PdS_S_id --------------------------
	.section	.text._Z8kernelC3PdS_S_id,"ax",@progbits
	.align	128
        .global         _Z8kernelC3PdS_S_id
        .type           _Z8kernelC3PdS_S_id,@function
        .size           _Z8kernelC3PdS_S_id,(.L_x_5 - _Z8kernelC3PdS_S_id)
        .other          _Z8kernelC3PdS_S_id,@"STO_CUDA_ENTRY STV_DEFAULT"
_Z8kernelC3PdS_S_id:
.text._Z8kernelC3PdS_S_id:
[----:B------:R-:W-:Y:S08]  /*0000*/  LDC R1, c[0x0][0x37c] ;  /* 0x0000df00ff017b82 */ /* 0x000ff00000000800 */
[----:B------:R-:W0:Y:S01]  /*0010*/  LDC R0, c[0x0][0x398] ;  /* 0x0000e600ff007b82 */ /* 0x000e220000000800 */
[----:B------:R-:W1:Y:S01]  /*0020*/  S2R R11, SR_TID.Y ;  /* 0x00000000000b7919 */ /* 0x000e620000002200 */
[----:B------:R-:W2:Y:S06]  /*0030*/  S2R R13, SR_TID.X ;  /* 0x00000000000d7919 */ /* 0x000eac0000002100 */
[----:B------:R-:W3:Y:S08]  /*0040*/  LDC.64 R8, c[0x0][0x3a0] ;  /* 0x0000e800ff087b82 */ /* 0x000ef00000000a00 */
[----:B------:R-:W1:Y:S01]  /*0050*/  S2UR UR4, SR_CTAID.Y ;  /* 0x00000000000479c3 */ /* 0x000e620000002600 */
[----:B0-----:R-:W0:Y:S07]  /*0060*/  I2F.F64 R4, R0 ;  /* 0x0000000000047312 */ /* 0x001e2e0000201c00 */
[----:B------:R-:W1:Y:S01]  /*0070*/  LDC R10, c[0x0][0x364] ;  /* 0x0000d900ff0a7b82 */ /* 0x000e620000000800 */
[----:B---3--:R-:W-:-:S07]  /*0080*/  DADD R2, -R8, 1 ;  /* 0x3ff0000008027429 */ /* 0x008fce0000000100 */
[----:B------:R-:W2:Y:S01]  /*0090*/  S2UR UR5, SR_CTAID.X ;  /* 0x00000000000579c3 */ /* 0x000ea20000002500 */
[----:B0-----:R-:W-:-:S07]  /*00a0*/  DMUL R6, R4, R2 ;  /* 0x0000000204067228 */ /* 0x001fce0000000000 */
[----:B------:R-:W2:Y:S01]  /*00b0*/  LDC R2, c[0x0][0x360] ;  /* 0x0000d800ff027b82 */ /* 0x000ea20000000800 */
[----:B-1----:R-:W-:Y:S02]  /*00c0*/  IMAD R3, R10, UR4, R11 ;  /* 0x000000040a037c24 */ /* 0x002fe4000f8e020b */
[----:B------:R-:W0:Y:S03]  /*00d0*/  F2I.F64.TRUNC R6, R6 ;  /* 0x0000000600067311 */ /* 0x000e26000030d100 */
[----:B0-----:R-:W-:Y:S01]  /*00e0*/  ISETP.GE.AND P0, PT, R3, R6, PT ;  /* 0x000000060300720c */ /* 0x001fe20003f06270 */
[----:B--2---:R-:W-:-:S12]  /*00f0*/  IMAD R2, R2, UR5, R13 ;  /* 0x0000000502027c24 */ /* 0x004fd8000f8e020d */
[----:B------:R-:W-:Y:S05]  /*0100*/  @P0 EXIT ;  /* 0x000000000000094d */ /* 0x000fea0003800000 */
[----:B------:R-:W-:-:S10]  /*0110*/  DMUL R4, R4, R8 ;  /* 0x0000000804047228 */ /* 0x000fd40000000000 */
[----:B------:R-:W0:Y:S02]  /*0120*/  F2I.F64.TRUNC R5, R4 ;  /* 0x0000000400057311 */ /* 0x000e24000030d100 */
[----:B0-----:R-:W-:-:S13]  /*0130*/  ISETP.GE.AND P0, PT, R2, R5, PT ;  /* 0x000000050200720c */ /* 0x001fda0003f06270 */
[----:B------:R-:W-:Y:S05]  /*0140*/  @P0 EXIT ;  /* 0x000000000000094d */ /* 0x000fea0003800000 */
[----:B------:R-:W-:Y:S01]  /*0150*/  ISETP.GE.AND P0, PT, R0, 0x1, PT ;  /* 0x000000010000780c */ /* 0x000fe20003f06270 */
[----:B------:R-:W0:Y:S01]  /*0160*/  LDCU.64 UR4, c[0x0][0x358] ;  /* 0x00006b00ff0477ac */ /* 0x000e220008000a00 */
[----:B------:R-:W-:-:S11]  /*0170*/  CS2R R18, SRZ ;  /* 0x0000000000127805 */ /* 0x000fd6000001ff00 */
[----:B------:R-:W-:Y:S05]  /*0180*/  @!P0 BRA `(.L_x_0) ;  /* 0x0000000400e08947 */ /* 0x000fea0003800000 */
[C---:B------:R-:W-:Y:S01]  /*0190*/  ISETP.GE.U32.AND P1, PT, R0.reuse, 0x8, PT ;  /* 0x000000080000780c */ /* 0x040fe20003f26070 */
[----:B------:R-:W-:Y:S01]  /*01a0*/  IMAD R6, R3, R0, RZ ;  /* 0x0000000003067224 */ /* 0x000fe200078e02ff */
[----:B------:R-:W-:Y:S02]  /*01b0*/  LOP3.LUT R4, R0, 0x7, RZ, 0xc0, !PT ;  /* 0x0000000700047812 */ /* 0x000fe400078ec0ff */
[----:B------:R-:W-:Y:S02]  /*01c0*/  CS2R R18, SRZ ;  /* 0x0000000000127805 */ /* 0x000fe4000001ff00 */
[----:B------:R-:W-:Y:S02]  /*01d0*/  MOV R7, RZ ;  /* 0x000000ff00077202 */ /* 0x000fe40000000f00 */
[----:B------:R-:W-:-:S05]  /*01e0*/  ISETP.NE.AND P0, PT, R4, RZ, PT ;  /* 0x000000ff0400720c */ /* 0x000fca0003f05270 */
[----:B------:R-:W-:Y:S08]  /*01f0*/  @!P1 BRA `(.L_x_1) ;  /* 0x0000000000c49947 */ /* 0x000ff00003800000 */
[----:B------:R-:W1:Y:S01]  /*0200*/  LDC.64 R8, c[0x0][0x380] ;  /* 0x0000e000ff087b82 */ /* 0x000e620000000a00 */
[----:B------:R-:W-:Y:S01]  /*0210*/  LOP3.LUT R7, R0, 0x7ffffff8, RZ, 0xc0, !PT ;  /* 0x7ffffff800077812 */ /* 0x000fe200078ec0ff */
[----:B------:R-:W-:Y:S01]  /*0220*/  IMAD.MOV.U32 R28, RZ, RZ, R2 ;  /* 0x000000ffff1c7224 */ /* 0x000fe200078e0002 */
[----:B------:R-:W-:-:S03]  /*0230*/  CS2R R18, SRZ ;  /* 0x0000000000127805 */ /* 0x000fc6000001ff00 */
[----:B------:R-:W-:Y:S02]  /*0240*/  IMAD.MOV R26, RZ, RZ, -R7 ;  /* 0x000000ffff1a7224 */ /* 0x000fe400078e0a07 */
[----:B-1----:R-:W-:-:S03]  /*0250*/  IMAD.WIDE.U32 R8, R6, 0x8, R8 ;  /* 0x0000000806087825 */ /* 0x002fc600078e0008 */
[----:B------:R-:W-:-:S04]  /*0260*/  IADD3 R10, P1, PT, R8, 0x20, RZ ;  /* 0x00000020080a7810 */ /* 0x000fc80007f3e0ff */
[----:B------:R-:W-:-:S09]  /*0270*/  IADD3.X R11, PT, PT, RZ, R9, RZ, P1, !PT ;  /* 0x00000009ff0b7210 */ /* 0x000fd20000ffe4ff */
.L_x_2:
[----:B------:R-:W1:Y:S01]  /*0280*/  LDC.64 R22, c[0x0][0x388] ;  /* 0x0000e200ff167b82 */ /* 0x000e620000000a00 */
[----:B------:R-:W-:Y:S01]  /*0290*/  MOV R8, R10 ;  /* 0x0000000a00087202 */ /* 0x000fe20000000f00 */
[----:B------:R-:W-:-:S05]  /*02a0*/  IMAD.MOV.U32 R9, RZ, RZ, R11 ;  /* 0x000000ffff097224 */ /* 0x000fca00078e000b */
[----:B0-----:R-:W2:Y:S04]  /*02b0*/  LDG.E.64 R14, desc[UR4][R8.64+-0x20] ;  /* 0xffffe004080e7981 */ /* 0x001ea8000c1e1b00 */
[----:B------:R-:W3:Y:S01]  /*02c0*/  LDG.E.64 R10, desc[UR4][R8.64+-0x18] ;  /* 0xffffe804080a7981 */ /* 0x000ee2000c1e1b00 */
[----:B-1----:R-:W-:-:S05]  /*02d0*/  IMAD.WIDE R22, R28, 0x8, R22 ;  /* 0x000000081c167825 */ /* 0x002fca00078e0216 */
[----:B------:R-:W2:Y:S01]  /*02e0*/  LDG.E.64 R12, desc[UR4][R22.64] ;  /* 0x00000004160c7981 */ /* 0x000ea2000c1e1b00 */
[----:B------:R-:W-:-:S05]  /*02f0*/  IMAD.WIDE R24, R5, 0x8, R22 ;  /* 0x0000000805187825 */ /* 0x000fca00078e0216 */
[----:B------:R-:W3:Y:S01]  /*0300*/  LDG.E.64 R16, desc[UR4][R24.64] ;  /* 0x0000000418107981 */ /* 0x000ee2000c1e1b00 */
[----:B------:R-:W-:Y:S01]  /*0310*/  IMAD.WIDE R20, R5, 0x8, R24 ;  /* 0x0000000805147825 */ /* 0x000fe200078e0218 */
[----:B--2---:R-:W-:Y:S02]  /*0320*/  DFMA R18, R14, R12, R18 ;  /* 0x0000000c0e12722b */ /* 0x004fe40000000012 */
[----:B------:R-:W2:Y:S04]  /*0330*/  LDG.E.64 R14, desc[UR4][R8.64+-0x10] ;  /* 0xfffff004080e7981 */ /* 0x000ea8000c1e1b00 */
[----:B------:R0:W2:Y:S02]  /*0340*/  LDG.E.64 R12, desc[UR4][R20.64] ;  /* 0x00000004140c7981 */ /* 0x0000a4000c1e1b00 */
[----:B---3--:R-:W-:-:S02]  /*0350*/  DFMA R16, R10, R16, R18 ;  /* 0x000000100a10722b */ /* 0x008fc40000000012 */
[----:B------:R-:W3:Y:S01]  /*0360*/  LDG.E.64 R10, desc[UR4][R8.64+-0x8] ;  /* 0xfffff804080a7981 */ /* 0x000ee2000c1e1b00 */
[----:B0-----:R-:W-:-:S05]  /*0370*/  IMAD.WIDE R20, R5, 0x8, R20 ;  /* 0x0000000805147825 */ /* 0x001fca00078e0214 */
[----:B------:R-:W3:Y:S01]  /*0380*/  LDG.E.64 R18, desc[UR4][R20.64] ;  /* 0x0000000414127981 */ /* 0x000ee2000c1e1b00 */
[C---:B------:R-:W-:Y:S01]  /*0390*/  IMAD.WIDE R22, R5.reuse, 0x8, R20 ;  /* 0x0000000805167825 */ /* 0x040fe200078e0214 */
[----:B--2---:R-:W-:Y:S02]  /*03a0*/  DFMA R12, R14, R12, R16 ;  /* 0x0000000c0e0c722b */ /* 0x004fe40000000010 */
[----:B------:R-:W2:Y:S04]  /*03b0*/  LDG.E.64 R16, desc[UR4][R8.64] ;  /* 0x0000000408107981 */ /* 0x000ea8000c1e1b00 */
[----:B------:R-:W2:Y:S01]  /*03c0*/  LDG.E.64 R14, desc[UR4][R22.64] ;  /* 0x00000004160e7981 */ /* 0x000ea2000c1e1b00 */
[----:B------:R-:W-:Y:S01]  /*03d0*/  IMAD.WIDE R24, R5, 0x8, R22 ;  /* 0x0000000805187825 */ /* 0x000fe200078e0216 */
[----:B---3--:R-:W-:-:S02]  /*03e0*/  DFMA R18, R10, R18, R12 ;  /* 0x000000120a12722b */ /* 0x008fc4000000000c */
[----:B------:R-:W3:Y:S04]  /*03f0*/  LDG.E.64 R22, desc[UR4][R8.64+0x18] ;  /* 0x0000180408167981 */ /* 0x000ee8000c1e1b00 */
[----:B------:R-:W4:Y:S04]  /*0400*/  LDG.E.64 R10, desc[UR4][R8.64+0x8] ;  /* 0x00000804080a7981 */ /* 0x000f28000c1e1b00 */
[----:B------:R0:W4:Y:S02]  /*0410*/  LDG.E.64 R12, desc[UR4][R24.64] ;  /* 0x00000004180c7981 */ /* 0x000124000c1e1b00 */
[----:B0-----:R-:W-:-:S04]  /*0420*/  IMAD.WIDE R24, R5, 0x8, R24 ;  /* 0x0000000805187825 */ /* 0x001fc800078e0218 */
[----:B------:R-:W-:-:S06]  /*0430*/  IMAD.WIDE R20, R5, 0x8, R24 ;  /* 0x0000000805147825 */ /* 0x000fcc00078e0218 */
[----:B------:R-:W3:Y:S01]  /*0440*/  LDG.E.64 R20, desc[UR4][R20.64] ;  /* 0x0000000414147981 */ /* 0x000ee2000c1e1b00 */
[----:B--2---:R-:W-:-:S03]  /*0450*/  DFMA R14, R16, R14, R18 ;  /* 0x0000000e100e722b */ /* 0x004fc60000000012 */
[----:B------:R-:W2:Y:S04]  /*0460*/  LDG.E.64 R16, desc[UR4][R8.64+0x10] ;  /* 0x0000100408107981 */ /* 0x000ea8000c1e1b00 */
[----:B------:R-:W2:Y:S01]  /*0470*/  LDG.E.64 R18, desc[UR4][R24.64] ;  /* 0x0000000418127981 */ /* 0x000ea2000c1e1b00 */
[----:B------:R-:W-:-:S04]  /*0480*/  IADD3 R26, PT, PT, R26, 0x8, RZ ;  /* 0x000000081a1a7810 */ /* 0x000fc80007ffe0ff */
[----:B------:R-:W-:Y:S01]  /*0490*/  ISETP.NE.AND P1, PT, R26, RZ, PT ;  /* 0x000000ff1a00720c */ /* 0x000fe20003f25270 */
[----:B----4-:R-:W-:Y:S01]  /*04a0*/  DFMA R10, R10, R12, R14 ;  /* 0x0000000c0a0a722b */ /* 0x010fe2000000000e */
[----:B------:R-:W-:-:S07]  /*04b0*/  LEA R28, R5, R28, 0x3 ;  /* 0x0000001c051c7211 */ /* 0x000fce00078e18ff */
[----:B--2---:R-:W-:Y:S01]  /*04c0*/  DFMA R18, R16, R18, R10 ;  /* 0x000000121012722b */ /* 0x004fe2000000000a */
[----:B------:R-:W-:-:S07]  /*04d0*/  IADD3 R10, P2, PT, R8, 0x40, RZ ;  /* 0x00000040080a7810 */ /* 0x000fce0007f5e0ff */
[----:B---3--:R-:W-:Y:S01]  /*04e0*/  DFMA R18, R22, R20, R18 ;  /* 0x000000141612722b */ /* 0x008fe20000000012 */
[----:B------:R-:W-:Y:S01]  /*04f0*/  IMAD.X R11, RZ, RZ, R9, P2 ;  /* 0x000000ffff0b7224 */ /* 0x000fe200010e0609 */
[----:B------:R-:W-:Y:S09]  /*0500*/  @P1 BRA `(.L_x_2) ;  /* 0xfffffffc005c1947 */ /* 0x000ff2000383ffff */
.L_x_1:
[----:B------:R-:W-:Y:S05]  /*0510*/  @!P0 BRA `(.L_x_0) ;  /* 0x0000000000fc8947 */ /* 0x000fea0003800000 */
[----:B------:R-:W-:Y:S02]  /*0520*/  ISETP.GE.U32.AND P1, PT, R4, 0x4, PT ;  /* 0x000000040400780c */ /* 0x000fe40003f26070 */
[----:B------:R-:W-:-:S04]  /*0530*/  LOP3.LUT R26, R0, 0x3, RZ, 0xc0, !PT ;  /* 0x00000003001a7812 */ /* 0x000fc800078ec0ff */
[----:B------:R-:W-:-:S07]  /*0540*/  ISETP.NE.AND P0, PT, R26, RZ, PT ;  /* 0x000000ff1a00720c */ /* 0x000fce0003f05270 */
[----:B------:R-:W-:Y:S06]  /*0550*/  @!P1 BRA `(.L_x_3) ;  /* 0x00000000006c9947 */ /* 0x000fec0003800000 */
[----:B------:R-:W1:Y:S01]  /*0560*/  LDC.64 R24, c[0x0][0x380] ;  /* 0x0000e000ff187b82 */ /* 0x000e620000000a00 */
[----:B------:R-:W2:Y:S01]  /*0570*/  LDCU.64 UR6, c[0x0][0x380] ;  /* 0x00007000ff0677ac */ /* 0x000ea20008000a00 */
[C---:B------:R-:W-:Y:S01]  /*0580*/  IMAD.IADD R9, R6.reuse, 0x1, R7 ;  /* 0x0000000106097824 */ /* 0x040fe200078e0207 */
[-C--:B------:R-:W-:Y:S01]  /*0590*/  IADD3 R4, P1, PT, R6, R7.reuse, RZ ;  /* 0x0000000706047210 */ /* 0x080fe20007f3e0ff */
[----:B------:R-:W-:-:S04]  /*05a0*/  IMAD R13, R5, R7, R2 ;  /* 0x00000007050d7224 */ /* 0x000fc800078e0202 */
[----:B------:R-:W3:Y:S01]  /*05b0*/  LDC.64 R10, c[0x0][0x388] ;  /* 0x0000e200ff0a7b82 */ /* 0x000ee20000000a00 */
[----:B-1----:R-:W-:-:S06]  /*05c0*/  IMAD.WIDE.U32 R24, R9, 0x8, R24 ;  /* 0x0000000809187825 */ /* 0x002fcc00078e0018 */
[----:B0-----:R-:W4:Y:S01]  /*05d0*/  LDG.E.64 R24, desc[UR4][R24.64] ;  /* 0x0000000418187981 */ /* 0x001f22000c1e1b00 */
[----:B---3--:R-:W-:Y:S01]  /*05e0*/  IMAD.WIDE R10, R13, 0x8, R10 ;  /* 0x000000080d0a7825 */ /* 0x008fe200078e020a */
[----:B------:R-:W-:Y:S02]  /*05f0*/  IADD3.X R13, PT, PT, RZ, RZ, RZ, P1, !PT ;  /* 0x000000ffff0d7210 */ /* 0x000fe40000ffe4ff */
[C---:B--2---:R-:W-:Y:S02]  /*0600*/  LEA R28, P1, R4.reuse, UR6, 0x3 ;  /* 0x00000006041c7c11 */ /* 0x044fe4000f8218ff */
[----:B------:R-:W4:Y:S01]  /*0610*/  LDG.E.64 R8, desc[UR4][R10.64] ;  /* 0x000000040a087981 */ /* 0x000f22000c1e1b00 */
[----:B------:R-:W-:Y:S01]  /*0620*/  IMAD.WIDE R14, R5, 0x8, R10 ;  /* 0x00000008050e7825 */ /* 0x000fe200078e020a */
[----:B------:R-:W-:-:S05]  /*0630*/  LEA.HI.X R29, R4, UR7, R13, 0x3, P1 ;  /* 0x00000007041d7c11 */ /* 0x000fca00088f1c0d */
[----:B------:R-:W2:Y:S01]  /*0640*/  LDG.E.64 R12, desc[UR4][R28.64+0x8] ;  /* 0x000008041c0c7981 */ /* 0x000ea2000c1e1b00 */
[----:B------:R-:W-:-:S03]  /*0650*/  IMAD.WIDE R20, R5, 0x8, R14 ;  /* 0x0000000805147825 */ /* 0x000fc600078e020e */
[----:B------:R-:W2:Y:S04]  /*0660*/  LDG.E.64 R10, desc[UR4][R14.64] ;  /* 0x000000040e0a7981 */ /* 0x000ea8000c1e1b00 */
[----:B------:R-:W3:Y:S01]  /*0670*/  LDG.E.64 R16, desc[UR4][R20.64] ;  /* 0x0000000414107981 */ /* 0x000ee2000c1e1b00 */
[----:B------:R-:W-:-:S03]  /*0680*/  IMAD.WIDE R22, R5, 0x8, R20 ;  /* 0x0000000805167825 */ /* 0x000fc600078e0214 */
[----:B------:R-:W3:Y:S04]  /*0690*/  LDG.E.64 R14, desc[UR4][R28.64+0x10] ;  /* 0x000010041c0e7981 */ /* 0x000ee8000c1e1b00 */
[----:B------:R-:W5:Y:S04]  /*06a0*/  LDG.E.64 R20, desc[UR4][R28.64+0x18] ;  /* 0x000018041c147981 */ /* 0x000f68000c1e1b00 */
[----:B------:R-:W5:Y:S01]  /*06b0*/  LDG.E.64 R22, desc[UR4][R22.64] ;  /* 0x0000000416167981 */ /* 0x000f62000c1e1b00 */
[----:B------:R-:W-:Y:S01]  /*06c0*/  VIADD R7, R7, 0x4 ;  /* 0x0000000407077836 */ /* 0x000fe20000000000 */
[----:B----4-:R-:W-:-:S08]  /*06d0*/  DFMA R8, R24, R8, R18 ;  /* 0x000000081808722b */ /* 0x010fd00000000012 */
[----:B--2---:R-:W-:-:S08]  /*06e0*/  DFMA R8, R12, R10, R8 ;  /* 0x0000000a0c08722b */ /* 0x004fd00000000008 */
[----:B---3--:R-:W-:-:S08]  /*06f0*/  DFMA R8, R14, R16, R8 ;  /* 0x000000100e08722b */ /* 0x008fd00000000008 */
[----:B-----5:R-:W-:-:S11]  /*0700*/  DFMA R18, R20, R22, R8 ;  /* 0x000000161412722b */ /* 0x020fd60000000008 */
.L_x_3:
[----:B------:R-:W-:Y:S05]  /*0710*/  @!P0 BRA `(.L_x_0) ;  /* 0x00000000007c8947 */ /* 0x000fea0003800000 */
[----:B------:R-:W-:Y:S01]  /*0720*/  ISETP.NE.AND P1, PT, R26, 0x1, PT ;  /* 0x000000011a00780c */ /* 0x000fe20003f25270 */
[----:B------:R-:W1:Y:S01]  /*0730*/  LDC.64 R12, c[0x0][0x380] ;  /* 0x0000e000ff0c7b82 */ /* 0x000e620000000a00 */
[----:B------:R-:W-:-:S04]  /*0740*/  LOP3.LUT R0, R0, 0x1, RZ, 0xc0, !PT ;  /* 0x0000000100007812 */ /* 0x000fc800078ec0ff */
[----:B------:R-:W-:-:S03]  /*0750*/  ISETP.NE.U32.AND P0, PT, R0, 0x1, PT ;  /* 0x000000010000780c */ /* 0x000fc60003f05070 */
[----:B------:R-:W2:Y:S04]  /*0760*/  LDC.64 R20, c[0x0][0x388] ;  /* 0x0000e200ff147b82 */ /* 0x000ea80000000a00 */
[CC--:B------:R-:W-:Y:S01]  /*0770*/  @P1 IADD3 R17, PT, PT, R6.reuse, R7.reuse, RZ ;  /* 0x0000000706111210 */ /* 0x0c0fe20007ffe0ff */
[-C--:B------:R-:W-:Y:S01]  /*0780*/  @P1 IMAD R23, R5, R7.reuse, R2 ;  /* 0x0000000705171224 */ /* 0x080fe200078e0202 */
[----:B------:R-:W-:Y:S01]  /*0790*/  @P1 IADD3 R0, P2, PT, R6, R7, RZ ;  /* 0x0000000706001210 */ /* 0x000fe20007f5e0ff */
[----:B------:R-:W-:Y:S01]  /*07a0*/  @P1 VIADD R7, R7, 0x2 ;  /* 0x0000000207071836 */ /* 0x000fe20000000000 */
[----:B------:R-:W3:Y:S02]  /*07b0*/  @P1 LDC.64 R8, c[0x0][0x380] ;  /* 0x0000e000ff081b82 */ /* 0x000ee40000000a00 */
[----:B------:R-:W-:-:S06]  /*07c0*/  @P1 IADD3.X R4, PT, PT, RZ, RZ, RZ, P2, !PT ;  /* 0x000000ffff041210 */ /* 0x000fcc00017fe4ff */
[----:B------:R-:W4:Y:S01]  /*07d0*/  LDC.64 R14, c[0x0][0x380] ;  /* 0x0000e000ff0e7b82 */ /* 0x000f220000000a00 */
[----:B-1----:R-:W-:-:S07]  /*07e0*/  @P1 IMAD.WIDE.U32 R16, R17, 0x8, R12 ;  /* 0x0000000811101825 */ /* 0x002fce00078e000c */
[----:B------:R-:W1:Y:S01]  /*07f0*/  LDC.64 R10, c[0x0][0x388] ;  /* 0x0000e200ff0a7b82 */ /* 0x000e620000000a00 */
[----:B--2---:R-:W-:Y:S01]  /*0800*/  @P1 IMAD.WIDE R20, R23, 0x8, R20 ;  /* 0x0000000817141825 */ /* 0x004fe200078e0214 */
[----:B0-----:R-:W2:Y:S04]  /*0810*/  @P1 LDG.E.64 R16, desc[UR4][R16.64] ;  /* 0x0000000410101981 */ /* 0x001ea8000c1e1b00 */
[----:B------:R-:W2:Y:S01]  /*0820*/  @P1 LDG.E.64 R12, desc[UR4][R20.64] ;  /* 0x00000004140c1981 */ /* 0x000ea2000c1e1b00 */
[----:B---3--:R-:W-:Y:S01]  /*0830*/  @P1 LEA R8, P2, R0, R8, 0x3 ;  /* 0x0000000800081211 */ /* 0x008fe200078418ff */
[----:B------:R-:W-:-:S03]  /*0840*/  @P1 IMAD.WIDE R22, R5, 0x8, R20 ;  /* 0x0000000805161825 */ /* 0x000fc600078e0214 */
[----:B------:R-:W-:Y:S01]  /*0850*/  @P1 LEA.HI.X R9, R0, R9, R4, 0x3, P2 ;  /* 0x0000000900091211 */ /* 0x000fe200010f1c04 */
[-C--:B------:R-:W-:Y:S01]  /*0860*/  @!P0 IMAD R27, R5, R7.reuse, R2 ;  /* 0x00000007051b8224 */ /* 0x080fe200078e0202 */
[----:B------:R-:W-:Y:S02]  /*0870*/  @!P0 IADD3 R25, PT, PT, R6, R7, RZ ;  /* 0x0000000706198210 */ /* 0x000fe40007ffe0ff */
[----:B------:R-:W3:Y:S04]  /*0880*/  @P1 LDG.E.64 R6, desc[UR4][R22.64] ;  /* 0x0000000416061981 */ /* 0x000ee8000c1e1b00 */
[----:B------:R-:W3:Y:S01]  /*0890*/  @P1 LDG.E.64 R8, desc[UR4][R8.64+0x8] ;  /* 0x0000080408081981 */ /* 0x000ee2000c1e1b00 */
[----:B----4-:R-:W-:-:S04]  /*08a0*/  @!P0 IMAD.WIDE.U32 R14, R25, 0x8, R14 ;  /* 0x00000008190e8825 */ /* 0x010fc800078e000e */
[----:B-1----:R-:W-:Y:S02]  /*08b0*/  @!P0 IMAD.WIDE R10, R27, 0x8, R10 ;  /* 0x000000081b0a8825 */ /* 0x002fe400078e020a */
[----:B------:R-:W4:Y:S04]  /*08c0*/  @!P0 LDG.E.64 R14, desc[UR4][R14.64] ;  /* 0x000000040e0e8981 */ /* 0x000f28000c1e1b00 */
[----:B------:R-:W4:Y:S01]  /*08d0*/  @!P0 LDG.E.64 R10, desc[UR4][R10.64] ;  /* 0x000000040a0a8981 */ /* 0x000f22000c1e1b00 */
[----:B--2---:R-:W-:-:S08]  /*08e0*/  @P1 DFMA R12, R16, R12, R18 ;  /* 0x0000000c100c122b */ /* 0x004fd00000000012 */
[----:B---3--:R-:W-:-:S08]  /*08f0*/  @P1 DFMA R18, R8, R6, R12 ;  /* 0x000000060812122b */ /* 0x008fd0000000000c */
[----:B----4-:R-:W-:-:S11]  /*0900*/  @!P0 DFMA R18, R14, R10, R18 ;  /* 0x0000000a0e12822b */ /* 0x010fd60000000012 */
.L_x_0:
[----:B------:R-:W1:Y:S01]  /*0910*/  LDC.64 R6, c[0x0][0x390] ;  /* 0x0000e400ff067b82 */ /* 0x000e620000000a00 */
[----:B------:R-:W-:-:S04]  /*0920*/  IMAD R3, R3, R5, R2 ;  /* 0x0000000503037224 */ /* 0x000fc800078e0202 */
[----:B-1----:R-:W-:-:S05]  /*0930*/  IMAD.WIDE R2, R3, 0x8, R6 ;  /* 0x0000000803027825 */ /* 0x002fca00078e0206 */
[----:B0-----:R-:W-:Y:S01]  /*0940*/  STG.E.64 desc[UR4][R2.64], R18 ;  /* 0x0000001202007986 */ /* 0x001fe2000c101b04 */
[----:B------:R-:W-:Y:S05]  /*0950*/  EXIT ;  /* 0x000000000000794d */ /* 0x000fea0003800000 */
.L_x_4:
[----:B------:R-:W-:-:S00]  /*0960*/  BRA `(.L_x_4) ;  /* 0xfffffffc00fc7947 */ /* 0x000fc0000383ffff */
[----:B------:R-:W-:-:S00]  /*0970*/  NOP ;  /* 0x0000000000007918 */ /* 0x000fc00000000000 */
        /* <DEDUP_REMOVED lines=8> */
.L_x_5:


//--------------------- .nv.shared.reserved.0     --------------------------
	.section	.nv.shared.reserved.0,"aw",@nobits
	.weak		__nv_reservedSMEM_offset_0_alias
	.size		__nv_reservedSMEM_offset_0_alias, 0, 64
	.other		__nv_reservedSMEM_offset_0_alias,@"STO_CUDA_RESERVED_SHARED STV_DEFAULT"
__nv_reservedSMEM_offset_0_alias:
	.zero		0
	.zero		64


//--------------------- .nv.constant0._Z8kernelC3PdS_S_id --------------------------
	.section	.nv.constant0._Z8kernelC3PdS_S_id,"a",@progbits
	.sectionflags	@""
	.align	4
.nv.constant0._Z8kernelC3PdS_S_id:
	.zero		936


//--------------------- SYMBOLS --------------------------

	.type		.nv.reservedSmem.offset0,@object
	.size		.nv.reservedSmem.offset0,0x4
